//
// Generated by NVIDIA NVVM Compiler
//
// Compiler Build ID: CL-36424714
// Cuda compilation tools, release 13.0, V13.0.88
// Based on NVVM 20.0.0
//

.version 9.0
.target sm_100
.address_size 64

	// .globl	_Z9times_twoPfS_m

.visible .entry _Z9times_twoPfS_m(
	.param .u64 .ptr .align 1 _Z9times_twoPfS_m_param_0,
	.param .u64 .ptr .align 1 _Z9times_twoPfS_m_param_1,
	.param .u64 _Z9times_twoPfS_m_param_2
)
{
	.reg .pred 	%p<2>;
	.reg .b32 	%r<5>;
	.reg .b32 	%f<3>;
	.reg .b64 	%rd<10>;

	ld.param.u64 	%rd2, [_Z9times_twoPfS_m_param_0];
	ld.param.u64 	%rd3, [_Z9times_twoPfS_m_param_1];
	ld.param.u64 	%rd4, [_Z9times_twoPfS_m_param_2];
	mov.u32 	%r1, %ctaid.x;
	mov.u32 	%r2, %ntid.x;
	mov.u32 	%r3, %tid.x;
	mad.lo.s32 	%r4, %r1, %r2, %r3;
	cvt.u64.u32 	%rd1, %r4;
	setp.le.u64 	%p1, %rd4, %rd1;
	@%p1 bra 	$L__BB0_2;
	cvta.to.global.u64 	%rd5, %rd2;
	cvta.to.global.u64 	%rd6, %rd3;
	shl.b64 	%rd7, %rd1, 2;
	add.s64 	%rd8, %rd5, %rd7;
	ld.global.f32 	%f1, [%rd8];
	add.f32 	%f2, %f1, %f1;
	add.s64 	%rd9, %rd6, %rd7;
	st.global.f32 	[%rd9], %f2;
$L__BB0_2:
	ret;

}


// ===== COMPILED SASS (sm_100) =====

	.target	sm_100

	.elftype	@"ET_EXEC"


//--------------------- .note.nv.tkinfo           --------------------------
	.section	.note.nv.tkinfo,"",@"SHT_NOTE"
	.sectionflags	@"SHF_NOTE_NV_TKINFO"
	.tkinfo
        /*0018*/ 	.word	0x00000002
        /*0030*/ 	.string	""
        /*0030*/ 	.string	"ptxas"
        /*0030*/ 	.string	"Cuda compilation tools, release 13.0, V13.0.88"
        /*0030*/ 	.string	"Build cuda_13.0.r13.0/compiler.36424714_0"
        /*0030*/ 	.string	"-arch sm_100 -m 64 "



//--------------------- .note.nv.cuinfo           --------------------------
	.section	.note.nv.cuinfo,"",@"SHT_NOTE"
	.sectionflags	@"SHF_NOTE_NV_CUINFO"
        /*0018*/ 	.short	0x0002
        /*001a*/ 	.short	0x0064
        /*001c*/ 	.short	0x0082
	.zero		2


//--------------------- .nv.info                  --------------------------
	.section	.nv.info,"",@"SHT_CUDA_INFO"
	.align	4


	//----- nvinfo : EIATTR_REGCOUNT
	.align		4
        /*0000*/ 	.byte	0x04, 0x2f
        /*0002*/ 	.short	(.L_1 - .L_0)
	.align		4
.L_0:
        /*0004*/ 	.word	index@(_Z9times_twoPfS_m)
        /*0008*/ 	.word	0x0000000a


	//----- nvinfo : EIATTR_FRAME_SIZE
	.align		4
.L_1:
        /*000c*/ 	.byte	0x04, 0x11
        /*000e*/ 	.short	(.L_3 - .L_2)
	.align		4
.L_2:
        /*0010*/ 	.word	index@(_Z9times_twoPfS_m)
        /*0014*/ 	.word	0x00000000


	//----- nvinfo : EIATTR_MIN_STACK_SIZE
	.align		4
.L_3:
        /*0018*/ 	.byte	0x04, 0x12
        /*001a*/ 	.short	(.L_5 - .L_4)
	.align		4
.L_4:
        /*001c*/ 	.word	index@(_Z9times_twoPfS_m)
        /*0020*/ 	.word	0x00000000
.L_5:


//--------------------- .nv.compat                --------------------------
	.section	.nv.compat,"",@"SHT_CUDA_COMPAT_INFO"
	.align	4
        /*0000*/ 	.byte	0x02, 0x09, 0x00, 0x00, 0x02, 0x02, 0x01, 0x00, 0x02, 0x05, 0x05, 0x00, 0x03, 0x07, 0x01, 0x01
        /*0010*/ 	.byte	0x02, 0x03, 0x00, 0x00, 0x02, 0x06, 0x01, 0x00, 0x04, 0x0b, 0x08, 0x00, 0x09, 0x00, 0x00, 0x00
        /*0020*/ 	.byte	0x00, 0x00, 0x00, 0x00


//--------------------- .nv.info._Z9times_twoPfS_m --------------------------
	.section	.nv.info._Z9times_twoPfS_m,"",@"SHT_CUDA_INFO"
	.sectionflags	@""
	.align	4


	//----- nvinfo : EIATTR_CUDA_API_VERSION
	.align		4
        /*0000*/ 	.byte	0x04, 0x37
        /*0002*/ 	.short	(.L_7 - .L_6)
.L_6:
        /*0004*/ 	.word	0x00000082


	//----- nvinfo : EIATTR_KPARAM_INFO
	.align		4
.L_7:
        /*0008*/ 	.byte	0x04, 0x17
        /*000a*/ 	.short	(.L_9 - .L_8)
.L_8:
        /*000c*/ 	.word	0x00000000
        /*0010*/ 	.short	0x0002
        /*0012*/ 	.short	0x0010
        /*0014*/ 	.byte	0x00, 0xf0, 0x21, 0x00


	//----- nvinfo : EIATTR_KPARAM_INFO
	.align		4
.L_9:
        /*0018*/ 	.byte	0x04, 0x17
        /*001a*/ 	.short	(.L_11 - .L_10)
.L_10:
        /*001c*/ 	.word	0x00000000
        /*0020*/ 	.short	0x0001
        /*0022*/ 	.short	0x0008
        /*0024*/ 	.byte	0x00, 0xf5, 0x21, 0x00


	//----- nvinfo : EIATTR_KPARAM_INFO
	.align		4
.L_11:
        /*0028*/ 	.byte	0x04, 0x17
        /*002a*/ 	.short	(.L_13 - .L_12)
.L_12:
        /*002c*/ 	.word	0x00000000
        /*0030*/ 	.short	0x0000
        /*0032*/ 	.short	0x0000
        /*0034*/ 	.byte	0x00, 0xf5, 0x21, 0x00


	//----- nvinfo : EIATTR_SPARSE_MMA_MASK
	.align		4
.L_13:
        /*0038*/ 	.byte	0x03, 0x50
        /*003a*/ 	.short	0x0000


	//----- nvinfo : EIATTR_MAXREG_COUNT
	.align		4
        /*003c*/ 	.byte	0x03, 0x1b
        /*003e*/ 	.short	0x00ff


	//----- nvinfo : EIATTR_MERCURY_ISA_VERSION
	.align		4
        /*0040*/ 	.byte	0x03, 0x5f
        /*0042*/ 	.short	0x0101


	//----- nvinfo : EIATTR_VRC_CTA_INIT_COUNT
	.align		4
        /*0044*/ 	.byte	0x02, 0x4a
	.zero		1
	.zero		1


	//----- nvinfo : EIATTR_EXIT_INSTR_OFFSETS
	.align		4
        /*0048*/ 	.byte	0x04, 0x1c
        /*004a*/ 	.short	(.L_15 - .L_14)


	//   ....[0]....
.L_14:
        /*004c*/ 	.word	0x00000080


	//   ....[1]....
        /*0050*/ 	.word	0x00000140


	//----- nvinfo : EIATTR_CBANK_PARAM_SIZE
	.align		4
.L_15:
        /*0054*/ 	.byte	0x03, 0x19
        /*0056*/ 	.short	0x0018


	//----- nvinfo : EIATTR_PARAM_CBANK
	.align		4
        /*0058*/ 	.byte	0x04, 0x0a
        /*005a*/ 	.short	(.L_17 - .L_16)
	.align		4
.L_16:
        /*005c*/ 	.word	index@(.nv.constant0._Z9times_twoPfS_m)
        /*0060*/ 	.short	0x0380
        /*0062*/ 	.short	0x0018


	//----- nvinfo : EIATTR_SW_WAR
	.align		4
.L_17:
        /*0064*/ 	.byte	0x04, 0x36
        /*0066*/ 	.short	(.L_19 - .L_18)
.L_18:
        /*0068*/ 	.word	0x00000008
.L_19:


//--------------------- .nv.callgraph             --------------------------
	.section	.nv.callgraph,"",@"SHT_CUDA_CALLGRAPH"
	.align	4
	.sectionentsize	8
	.align		4
        /*0000*/ 	.word	0x00000000
	.align		4
        /*0004*/ 	.word	0xffffffff
	.align		4
        /*0008*/ 	.word	0x00000000
	.align		4
        /*000c*/ 	.word	0xfffffffe
	.align		4
        /*0010*/ 	.word	0x00000000
	.align		4
        /*0014*/ 	.word	0xfffffffd
	.align		4
        /*0018*/ 	.word	0x00000000
	.align		4
        /*001c*/ 	.word	0xfffffffc


//--------------------- .text._Z9times_twoPfS_m   --------------------------
	.section	.text._Z9times_twoPfS_m,"ax",@progbits
	.align	128
        .global         _Z9times_twoPfS_m
        .type           _Z9times_twoPfS_m,@function
        .size           _Z9times_twoPfS_m,(.L_x_1 - _Z9times_twoPfS_m)
        .other          _Z9times_twoPfS_m,@"STO_CUDA_ENTRY STV_DEFAULT"
_Z9times_twoPfS_m:
.text._Z9times_twoPfS_m:
[----:B------:R-:W-:Y:S01]  /*0000*/  LDC R1, c[0x0][0x37c] ;  /* 0x0000df00ff017b82 */ /* 0x000fe20000000800 */
[----:B------:R-:W0:Y:S07]  /*0010*/  S2R R3, SR_TID.X ;  /* 0x0000000000037919 */ /* 0x000e2e0000002100 */
[----:B------:R-:W0:Y:S01]  /*0020*/  S2UR UR4, SR_CTAID.X ;  /* 0x00000000000479c3 */ /* 0x000e220000002500 */
[----:B------:R-:W1:Y:S07]  /*0030*/  LDCU.64 UR6, c[0x0][0x390] ;  /* 0x00007200ff0677ac */ /* 0x000e6e0008000a00 */
[----:B------:R-:W0:Y:S02]  /*0040*/  LDC R0, c[0x0][0x360] ;  /* 0x0000d800ff007b82 */ /* 0x000e240000000800 */
[----:B0-----:R-:W-:-:S05]  /*0050*/  IMAD R0, R0, UR4, R3 ;  /* 0x0000000400007c24 */ /* 0x001fca000f8e0203 */
[----:B-1----:R-:W-:-:S04]  /*0060*/  ISETP.GE.U32.AND P0, PT, R0, UR6, PT ;  /* 0x0000000600007c0c */ /* 0x002fc8000bf06070 */
[----:B------:R-:W-:-:S13]  /*0070*/  ISETP.GE.U32.AND.EX P0, PT, RZ, UR7, PT, P0 ;  /* 0x00000007ff007c0c */ /* 0x000fda000bf06100 */
[----:B------:R-:W-:Y:S05]  /*0080*/  @P0 EXIT ;  /* 0x000000000000094d */ /* 0x000fea0003800000 */
[----:B------:R-:W0:Y:S01]  /*0090*/  LDCU.128 UR8, c[0x0][0x380] ;  /* 0x00007000ff0877ac */ /* 0x000e220008000c00 */
[----:B------:R-:W-:Y:S01]  /*00a0*/  IMAD.SHL.U32 R4, R0, 0x4, RZ ;  /* 0x0000000400047824 */ /* 0x000fe200078e00ff */
[----:B------:R-:W-:Y:S01]  /*00b0*/  SHF.R.U32.HI R0, RZ, 0x1e, R0 ;  /* 0x0000001eff007819 */ /* 0x000fe20000011600 */
[----:B------:R-:W1:Y:S03]  /*00c0*/  LDCU.64 UR4, c[0x0][0x358] ;  /* 0x00006b00ff0477ac */ /* 0x000e660008000a00 */
[----:B0-----:R-:W-:-:S04]  /*00d0*/  IADD3 R2, P0, PT, R4, UR8, RZ ;  /* 0x0000000804027c10 */ /* 0x001fc8000ff1e0ff */
[----:B------:R-:W-:-:S05]  /*00e0*/  IADD3.X R3, PT, PT, R0, UR9, RZ, P0, !PT ;  /* 0x0000000900037c10 */ /* 0x000fca00087fe4ff */
[----:B-1----:R-:W2:Y:S01]  /*00f0*/  LDG.E R2, desc[UR4][R2.64] ;  /* 0x0000000402027981 */ /* 0x002ea2000c1e1900 */
[----:B------:R-:W-:-:S04]  /*0100*/  IADD3 R4, P0, PT, R4, UR10, RZ ;  /* 0x0000000a04047c10 */ /* 0x000fc8000ff1e0ff */
[----:B------:R-:W-:Y:S01]  /*0110*/  IADD3.X R5, PT, PT, R0, UR11, RZ, P0, !PT ;  /* 0x0000000b00057c10 */ /* 0x000fe200087fe4ff */
[----:B--2---:R-:W-:-:S05]  /*0120*/  FADD R7, R2, R2 ;  /* 0x0000000202077221 */ /* 0x004fca0000000000 */
[----:B------:R-:W-:Y:S01]  /*0130*/  STG.E desc[UR4][R4.64], R7 ;  /* 0x0000000704007986 */ /* 0x000fe2000c101904 */
[----:B------:R-:W-:Y:S05]  /*0140*/  EXIT ;  /* 0x000000000000794d */ /* 0x000fea0003800000 */
.L_x_0:
[----:B------:R-:W-:-:S00]  /*0150*/  BRA `(.L_x_0) ;  /* 0xfffffffc00fc7947 */ /* 0x000fc0000383ffff */
[----:B------:R-:W-:-:S00]  /*0160*/  NOP ;  /* 0x0000000000007918 */ /* 0x000fc00000000000 */
        /* <DEDUP_REMOVED lines=9> */
.L_x_1:


//--------------------- .nv.shared.reserved.0     --------------------------
	.section	.nv.shared.reserved.0,"aw",@nobits
	.weak		__nv_reservedSMEM_offset_0_alias
	.size		__nv_reservedSMEM_offset_0_alias, 0, 64
	.other		__nv_reservedSMEM_offset_0_alias,@"STO_CUDA_RESERVED_SHARED STV_DEFAULT"
__nv_reservedSMEM_offset_0_alias:
	.zero		0
	.zero		64


//--------------------- .nv.constant0._Z9times_twoPfS_m --------------------------
	.section	.nv.constant0._Z9times_twoPfS_m,"a",@progbits
	.sectionflags	@""
	.align	4
.nv.constant0._Z9times_twoPfS_m:
	.zero		920


//--------------------- SYMBOLS --------------------------

	.type		.nv.reservedSmem.offset0,@object
	.size		.nv.reservedSmem.offset0,0x4
